	.headerflags	@"EF_CUDA_TEXMODE_UNIFIED EF_CUDA_64BIT_ADDRESS EF_CUDA_ACCELERATORS EF_CUDA_SM90 EF_CUDA_VIRTUAL_SM(EF_CUDA_SM90)"
	.elftype	@"ET_EXEC"


//--------------------- .nv.info                  --------------------------
	.section	.nv.info,"",@"SHT_CUDA_INFO"
	.align	4


	//----- nvinfo : EIATTR_REGCOUNT
	.align		4
        /*0000*/ 	.byte	0x04, 0x2f
        /*0002*/ 	.short	(.L_1 - .L_0)
	.align		4
.L_0:
        /*0004*/ 	.word	index@(triton_poi_fused_convolution_max_pool2d_with_indices_relu_16)
        /*0008*/ 	.word	0x0000000c


	//----- nvinfo : EIATTR_MIN_STACK_SIZE
	.align		4
.L_1:
        /*000c*/ 	.byte	0x04, 0x12
        /*000e*/ 	.short	(.L_3 - .L_2)
	.align		4
.L_2:
        /*0010*/ 	.word	index@(triton_poi_fused_convolution_max_pool2d_with_indices_relu_16)
        /*0014*/ 	.word	0x00000000


	//----- nvinfo : EIATTR_FRAME_SIZE
	.align		4
.L_3:
        /*0018*/ 	.byte	0x04, 0x11
        /*001a*/ 	.short	(.L_5 - .L_4)
	.align		4
.L_4:
        /*001c*/ 	.word	index@(triton_poi_fused_convolution_max_pool2d_with_indices_relu_16)
        /*0020*/ 	.word	0x00000000


	//----- nvinfo : EIATTR_MIN_STACK_SIZE
	.align		4
.L_5:
        /*0024*/ 	.byte	0x04, 0x12
        /*0026*/ 	.short	(.L_7 - .L_6)
	.align		4
.L_6:
        /*0028*/ 	.word	index@(triton_poi_fused_convolution_max_pool2d_with_indices_relu_16)
        /*002c*/ 	.word	0x00000000
.L_7:


//--------------------- .nv.info.triton_poi_fused_convolution_max_pool2d_with_indices_relu_16 --------------------------
	.section	.nv.info.triton_poi_fused_convolution_max_pool2d_with_indices_relu_16,"",@"SHT_CUDA_INFO"
	.sectionflags	@""
	.align	4


	//----- nvinfo : EIATTR_CUDA_API_VERSION
	.align		4
        /*0000*/ 	.byte	0x04, 0x37
        /*0002*/ 	.short	(.L_9 - .L_8)
.L_8:
        /*0004*/ 	.word	0x0000007c


	//----- nvinfo : EIATTR_KPARAM_INFO
	.align		4
.L_9:
        /*0008*/ 	.byte	0x04, 0x17
        /*000a*/ 	.short	(.L_11 - .L_10)
.L_10:
        /*000c*/ 	.word	0x00000000
        /*0010*/ 	.short	0x0002
        /*0012*/ 	.short	0x0010
        /*0014*/ 	.byte	0x00, 0xf0, 0x11, 0x00


	//----- nvinfo : EIATTR_KPARAM_INFO
	.align		4
.L_11:
        /*0018*/ 	.byte	0x04, 0x17
        /*001a*/ 	.short	(.L_13 - .L_12)
.L_12:
        /*001c*/ 	.word	0x00000000
        /*0020*/ 	.short	0x0001
        /*0022*/ 	.short	0x0008
        /*0024*/ 	.byte	0x00, 0xf4, 0x21, 0x00


	//----- nvinfo : EIATTR_KPARAM_INFO
	.align		4
.L_13:
        /*0028*/ 	.byte	0x04, 0x17
        /*002a*/ 	.short	(.L_15 - .L_14)
.L_14:
        /*002c*/ 	.word	0x00000000
        /*0030*/ 	.short	0x0000
        /*0032*/ 	.short	0x0000
        /*0034*/ 	.byte	0x00, 0xf4, 0x21, 0x00


	//----- nvinfo : EIATTR_SPARSE_MMA_MASK
	.align		4
.L_15:
        /*0038*/ 	.byte	0x03, 0x50
        /*003a*/ 	.short	0x0000


	//----- nvinfo : EIATTR_MAXREG_COUNT
	.align		4
        /*003c*/ 	.byte	0x03, 0x1b
        /*003e*/ 	.short	0x00ff


	//----- nvinfo : EIATTR_EXIT_INSTR_OFFSETS
	.align		4
        /*0040*/ 	.byte	0x04, 0x1c
        /*0042*/ 	.short	(.L_17 - .L_16)


	//   ....[0]....
.L_16:
        /*0044*/ 	.word	0x00000190


	//----- nvinfo : EIATTR_REQNTID
	.align		4
.L_17:
        /*0048*/ 	.byte	0x04, 0x10
        /*004a*/ 	.short	(.L_19 - .L_18)
.L_18:
        /*004c*/ 	.word	0x00000100
        /*0050*/ 	.word	0x00000001
        /*0054*/ 	.word	0x00000001


	//----- nvinfo : EIATTR_CBANK_PARAM_SIZE
	.align		4
.L_19:
        /*0058*/ 	.byte	0x03, 0x19
        /*005a*/ 	.short	0x0014


	//----- nvinfo : EIATTR_PARAM_CBANK
	.align		4
        /*005c*/ 	.byte	0x04, 0x0a
        /*005e*/ 	.short	(.L_21 - .L_20)
	.align		4
.L_20:
        /*0060*/ 	.word	index@(.nv.constant0.triton_poi_fused_convolution_max_pool2d_with_indices_relu_16)
        /*0064*/ 	.short	0x0210
        /*0066*/ 	.short	0x0014


	//----- nvinfo : EIATTR_SW_WAR
	.align		4
.L_21:
        /*0068*/ 	.byte	0x04, 0x36
        /*006a*/ 	.short	(.L_23 - .L_22)
.L_22:
        /*006c*/ 	.word	0x00000008
.L_23:


//--------------------- .nv.callgraph             --------------------------
	.section	.nv.callgraph,"",@"SHT_CUDA_CALLGRAPH"
	.align	4
	.sectionentsize	8
	.align		4
        /*0000*/ 	.word	0x00000000
	.align		4
        /*0004*/ 	.word	0xffffffff
	.align		4
        /*0008*/ 	.word	0x00000000
	.align		4
        /*000c*/ 	.word	0xfffffffe
	.align		4
        /*0010*/ 	.word	0x00000000
	.align		4
        /*0014*/ 	.word	0xfffffffd
	.align		4
        /*0018*/ 	.word	0x00000000
	.align		4
        /*001c*/ 	.word	0xfffffffc


//--------------------- .text.triton_poi_fused_convolution_max_pool2d_with_indices_relu_16 --------------------------
	.section	.text.triton_poi_fused_convolution_max_pool2d_with_indices_relu_16,"ax",@progbits
	.align	128
        .global         triton_poi_fused_convolution_max_pool2d_with_indices_relu_16
        .type           triton_poi_fused_convolution_max_pool2d_with_indices_relu_16,@function
        .size           triton_poi_fused_convolution_max_pool2d_with_indices_relu_16,(.L_x_1 - triton_poi_fused_convolution_max_pool2d_with_indices_relu_16)
        .other          triton_poi_fused_convolution_max_pool2d_with_indices_relu_16,@"STO_CUDA_ENTRY STV_DEFAULT"
triton_poi_fused_convolution_max_pool2d_with_indices_relu_16:
.text.triton_poi_fused_convolution_max_pool2d_with_indices_relu_16:
[----:B------:R-:W-:Y:S01]  /*0000*/  LDC R1, c[0x0][0x28] ;  /* 0x00000a00ff017b82 */ /* 0x000fe20000000800 */
[----:B------:R-:W1:Y:S07]  /*0010*/  S2R R0, SR_TID.X ;  /* 0x0000000000007919 */ /* 0x000e6e0000002100 */
[----:B------:R-:W2:Y:S01]  /*0020*/  LDC.64 R4, c[0x0][0x218] ;  /* 0x00008600ff047b82 */ /* 0x000ea20000000a00 */
[----:B------:R-:W-:Y:S01]  /*0030*/  ULDC.64 UR4, c[0x0][0x208] ;  /* 0x0000820000047ab9 */ /* 0x000fe20000000a00 */
[----:B------:R-:W3:Y:S06]  /*0040*/  S2R R7, SR_CTAID.X ;  /* 0x0000000000077919 */ /* 0x000eec0000002500 */
[----:B------:R-:W4:Y:S01]  /*0050*/  LDC.64 R2, c[0x0][0x210] ;  /* 0x00008400ff027b82 */ /* 0x000f220000000a00 */
[----:B-1----:R-:W-:Y:S01]  /*0060*/  IMAD.SHL.U32 R0, R0, 0x2, RZ ;  /* 0x0000000200007824 */ /* 0x002fe200078e00ff */
[----:B---3--:R-:W-:-:S04]  /*0070*/  SHF.R.S32.HI R6, RZ, 0x16, R7 ;  /* 0x00000016ff067819 */ /* 0x008fc80000011407 */
[----:B------:R-:W-:-:S05]  /*0080*/  LOP3.LUT R0, R0, 0x1fe, RZ, 0xc0, !PT ;  /* 0x000001fe00007812 */ /* 0x000fca00078ec0ff */
[----:B------:R-:W-:Y:S01]  /*0090*/  IMAD R7, R7, 0x200, R0 ;  /* 0x0000020007077824 */ /* 0x000fe200078e0200 */
[----:B------:R-:W-:-:S03]  /*00a0*/  SGXT R0, R6, 0x1 ;  /* 0x000000010600781a */ /* 0x000fc60000000200 */
[----:B----4-:R-:W-:Y:S01]  /*00b0*/  IMAD.WIDE R2, R7, 0x4, R2 ;  /* 0x0000000407027825 */ /* 0x010fe200078e0202 */
[----:B------:R-:W-:-:S04]  /*00c0*/  LEA.HI R0, R0, R7, RZ, 0x8 ;  /* 0x0000000700007211 */ /* 0x000fc800078f40ff */
[----:B------:R-:W-:-:S05]  /*00d0*/  LOP3.LUT R0, R0, 0xffffff00, RZ, 0xc0, !PT ;  /* 0xffffff0000007812 */ /* 0x000fca00078ec0ff */
[----:B------:R-:W-:Y:S02]  /*00e0*/  IMAD.IADD R9, R7, 0x1, -R0 ;  /* 0x0000000107097824 */ /* 0x000fe400078e0a00 */
[----:B------:R-:W3:Y:S02]  /*00f0*/  LDG.E.64 R6, desc[UR4][R2.64] ;  /* 0x0000000402067981 */ /* 0x000ee4000c1e1b00 */
[----:B--2---:R-:W-:-:S06]  /*0100*/  IMAD.WIDE R4, R9, 0x4, R4 ;  /* 0x0000000409047825 */ /* 0x004fcc00078e0204 */
[----:B------:R-:W3:Y:S02]  /*0110*/  LDG.E.EL.64 R4, desc[UR4][R4.64] ;  /* 0x0000000404047981 */ /* 0x000ee4000c2e1b00 */
[C---:B---3--:R-:W-:Y:S01]  /*0120*/  FSETP.GEU.AND P0, PT, R6.reuse, -R4, PT ;  /* 0x800000040600720b */ /* 0x048fe20003f0e000 */
[----:B------:R-:W-:Y:S01]  /*0130*/  FADD R6, R6, R4 ;  /* 0x0000000406067221 */ /* 0x000fe20000000000 */
[C---:B------:R-:W-:Y:S01]  /*0140*/  FADD R0, R7.reuse, R5 ;  /* 0x0000000507007221 */ /* 0x040fe20000000000 */
[----:B------:R-:W-:-:S03]  /*0150*/  FSETP.GEU.AND P1, PT, R7, -R5, PT ;  /* 0x800000050700720b */ /* 0x000fc60003f2e000 */
[----:B------:R-:W-:Y:S02]  /*0160*/  FSEL R6, R6, RZ, P0 ;  /* 0x000000ff06067208 */ /* 0x000fe40000000000 */
[----:B------:R-:W-:-:S05]  /*0170*/  FSEL R7, R0, RZ, P1 ;  /* 0x000000ff00077208 */ /* 0x000fca0000800000 */
[----:B------:R-:W-:Y:S01]  /*0180*/  STG.E.64 desc[UR4][R2.64], R6 ;  /* 0x0000000602007986 */ /* 0x000fe2000c101b04 */
[----:B------:R-:W-:Y:S05]  /*0190*/  EXIT ;  /* 0x000000000000794d */ /* 0x000fea0003800000 */
.L_x_0:
[----:B------:R-:W-:-:S00]  /*01a0*/  BRA `(.L_x_0) ;  /* 0xfffffffc00fc7947 */ /* 0x000fc0000383ffff */
[----:B------:R-:W-:-:S00]  /*01b0*/  NOP ;  /* 0x0000000000007918 */ /* 0x000fc00000000000 */
        /* <DEDUP_REMOVED lines=12> */
.L_x_1:


//--------------------- .nv.constant0.triton_poi_fused_convolution_max_pool2d_with_indices_relu_16 --------------------------
	.section	.nv.constant0.triton_poi_fused_convolution_max_pool2d_with_indices_relu_16,"a",@progbits
	.sectionflags	@""
	.align	4
.nv.constant0.triton_poi_fused_convolution_max_pool2d_with_indices_relu_16:
	.zero		548
